	.headerflags	@"EF_CUDA_TEXMODE_UNIFIED EF_CUDA_64BIT_ADDRESS EF_CUDA_ACCELERATORS EF_CUDA_SM90 EF_CUDA_VIRTUAL_SM(EF_CUDA_SM90)"
	.elftype	@"ET_EXEC"


//--------------------- .nv.info                  --------------------------
	.section	.nv.info,"",@"SHT_CUDA_INFO"
	.align	4


	//----- nvinfo : EIATTR_REGCOUNT
	.align		4
        /*0000*/ 	.byte	0x04, 0x2f
        /*0002*/ 	.short	(.L_1 - .L_0)
	.align		4
.L_0:
        /*0004*/ 	.word	index@(triton_poi_fused__to_copy_arange_clamp_mul_sub_39)
        /*0008*/ 	.word	0x00000008


	//----- nvinfo : EIATTR_MIN_STACK_SIZE
	.align		4
.L_1:
        /*000c*/ 	.byte	0x04, 0x12
        /*000e*/ 	.short	(.L_3 - .L_2)
	.align		4
.L_2:
        /*0010*/ 	.word	index@(triton_poi_fused__to_copy_arange_clamp_mul_sub_39)
        /*0014*/ 	.word	0x00000000


	//----- nvinfo : EIATTR_FRAME_SIZE
	.align		4
.L_3:
        /*0018*/ 	.byte	0x04, 0x11
        /*001a*/ 	.short	(.L_5 - .L_4)
	.align		4
.L_4:
        /*001c*/ 	.word	index@(triton_poi_fused__to_copy_arange_clamp_mul_sub_39)
        /*0020*/ 	.word	0x00000000


	//----- nvinfo : EIATTR_MIN_STACK_SIZE
	.align		4
.L_5:
        /*0024*/ 	.byte	0x04, 0x12
        /*0026*/ 	.short	(.L_7 - .L_6)
	.align		4
.L_6:
        /*0028*/ 	.word	index@(triton_poi_fused__to_copy_arange_clamp_mul_sub_39)
        /*002c*/ 	.word	0x00000000
.L_7:


//--------------------- .nv.info.triton_poi_fused__to_copy_arange_clamp_mul_sub_39 --------------------------
	.section	.nv.info.triton_poi_fused__to_copy_arange_clamp_mul_sub_39,"",@"SHT_CUDA_INFO"
	.sectionflags	@""
	.align	4


	//----- nvinfo : EIATTR_CUDA_API_VERSION
	.align		4
        /*0000*/ 	.byte	0x04, 0x37
        /*0002*/ 	.short	(.L_9 - .L_8)
.L_8:
        /*0004*/ 	.word	0x0000007c


	//----- nvinfo : EIATTR_KPARAM_INFO
	.align		4
.L_9:
        /*0008*/ 	.byte	0x04, 0x17
        /*000a*/ 	.short	(.L_11 - .L_10)
.L_10:
        /*000c*/ 	.word	0x00000000
        /*0010*/ 	.short	0x0001
        /*0012*/ 	.short	0x0008
        /*0014*/ 	.byte	0x00, 0xf0, 0x11, 0x00


	//----- nvinfo : EIATTR_KPARAM_INFO
	.align		4
.L_11:
        /*0018*/ 	.byte	0x04, 0x17
        /*001a*/ 	.short	(.L_13 - .L_12)
.L_12:
        /*001c*/ 	.word	0x00000000
        /*0020*/ 	.short	0x0000
        /*0022*/ 	.short	0x0000
        /*0024*/ 	.byte	0x00, 0xf4, 0x21, 0x00


	//----- nvinfo : EIATTR_SPARSE_MMA_MASK
	.align		4
.L_13:
        /*0028*/ 	.byte	0x03, 0x50
        /*002a*/ 	.short	0x0000


	//----- nvinfo : EIATTR_MAXREG_COUNT
	.align		4
        /*002c*/ 	.byte	0x03, 0x1b
        /*002e*/ 	.short	0x00ff


	//----- nvinfo : EIATTR_EXIT_INSTR_OFFSETS
	.align		4
        /*0030*/ 	.byte	0x04, 0x1c
        /*0032*/ 	.short	(.L_15 - .L_14)


	//   ....[0]....
.L_14:
        /*0034*/ 	.word	0x00000090


	//   ....[1]....
        /*0038*/ 	.word	0x000000c0


	//----- nvinfo : EIATTR_REQNTID
	.align		4
.L_15:
        /*003c*/ 	.byte	0x04, 0x10
        /*003e*/ 	.short	(.L_17 - .L_16)
.L_16:
        /*0040*/ 	.word	0x00000020
        /*0044*/ 	.word	0x00000001
        /*0048*/ 	.word	0x00000001


	//----- nvinfo : EIATTR_CBANK_PARAM_SIZE
	.align		4
.L_17:
        /*004c*/ 	.byte	0x03, 0x19
        /*004e*/ 	.short	0x000c


	//----- nvinfo : EIATTR_PARAM_CBANK
	.align		4
        /*0050*/ 	.byte	0x04, 0x0a
        /*0052*/ 	.short	(.L_19 - .L_18)
	.align		4
.L_18:
        /*0054*/ 	.word	index@(.nv.constant0.triton_poi_fused__to_copy_arange_clamp_mul_sub_39)
        /*0058*/ 	.short	0x0210
        /*005a*/ 	.short	0x000c


	//----- nvinfo : EIATTR_SW_WAR
	.align		4
.L_19:
        /*005c*/ 	.byte	0x04, 0x36
        /*005e*/ 	.short	(.L_21 - .L_20)
.L_20:
        /*0060*/ 	.word	0x00000008
.L_21:


//--------------------- .nv.callgraph             --------------------------
	.section	.nv.callgraph,"",@"SHT_CUDA_CALLGRAPH"
	.align	4
	.sectionentsize	8
	.align		4
        /*0000*/ 	.word	0x00000000
	.align		4
        /*0004*/ 	.word	0xffffffff
	.align		4
        /*0008*/ 	.word	0x00000000
	.align		4
        /*000c*/ 	.word	0xfffffffe
	.align		4
        /*0010*/ 	.word	0x00000000
	.align		4
        /*0014*/ 	.word	0xfffffffd
	.align		4
        /*0018*/ 	.word	0x00000000
	.align		4
        /*001c*/ 	.word	0xfffffffc


//--------------------- .text.triton_poi_fused__to_copy_arange_clamp_mul_sub_39 --------------------------
	.section	.text.triton_poi_fused__to_copy_arange_clamp_mul_sub_39,"ax",@progbits
	.align	128
        .global         triton_poi_fused__to_copy_arange_clamp_mul_sub_39
        .type           triton_poi_fused__to_copy_arange_clamp_mul_sub_39,@function
        .size           triton_poi_fused__to_copy_arange_clamp_mul_sub_39,(.L_x_1 - triton_poi_fused__to_copy_arange_clamp_mul_sub_39)
        .other          triton_poi_fused__to_copy_arange_clamp_mul_sub_39,@"STO_CUDA_ENTRY STV_DEFAULT"
triton_poi_fused__to_copy_arange_clamp_mul_sub_39:
.text.triton_poi_fused__to_copy_arange_clamp_mul_sub_39:
[----:B------:R-:W0:Y:S02]  /*0000*/  LDC R1, c[0x0][0x28] ;  /* 0x00000a00ff017b82 */ /* 0x000e240000000800 */
[----:B------:R-:W1:Y:S01]  /*0010*/  S2R R4, SR_TID.X ;  /* 0x0000000000047919 */ /* 0x000e620000002100 */
[----:B------:R-:W2:Y:S01]  /*0020*/  LDC.64 R2, c[0x0][0x210] ;  /* 0x00008400ff027b82 */ /* 0x000ea20000000a00 */
[----:B------:R-:W3:Y:S01]  /*0030*/  S2R R5, SR_CTAID.X ;  /* 0x0000000000057919 */ /* 0x000ee20000002500 */
[C---:B-1----:R-:W-:Y:S02]  /*0040*/  LOP3.LUT R0, R4.reuse, 0x1, RZ, 0xc0, !PT ;  /* 0x0000000104007812 */ /* 0x042fe400078ec0ff */
[----:B------:R-:W-:-:S03]  /*0050*/  LOP3.LUT P0, RZ, R4, 0x1e, RZ, 0xc0, !PT ;  /* 0x0000001e04ff7812 */ /* 0x000fc6000780c0ff */
[----:B---3--:R-:W-:-:S04]  /*0060*/  IMAD R5, R5, 0x2, R0 ;  /* 0x0000000205057824 */ /* 0x008fc800078e0200 */
[C---:B--2---:R-:W-:Y:S01]  /*0070*/  IMAD.WIDE R2, R5.reuse, 0x4, R2 ;  /* 0x0000000405027825 */ /* 0x044fe200078e0202 */
[----:B------:R-:W-:-:S13]  /*0080*/  ISETP.LT.AND P0, PT, R5, 0x2, !P0 ;  /* 0x000000020500780c */ /* 0x000fda0004701270 */
[----:B------:R-:W-:Y:S05]  /*0090*/  @!P0 EXIT ;  /* 0x000000000000894d */ /* 0x000fea0003800000 */
[----:B------:R-:W-:Y:S02]  /*00a0*/  ULDC.64 UR4, c[0x0][0x208] ;  /* 0x0000820000047ab9 */ /* 0x000fe40000000a00 */
[----:B------:R-:W-:Y:S01]  /*00b0*/  STG.E desc[UR4][R2.64], RZ ;  /* 0x000000ff02007986 */ /* 0x000fe2000c101904 */
[----:B------:R-:W-:Y:S05]  /*00c0*/  EXIT ;  /* 0x000000000000794d */ /* 0x000fea0003800000 */
.L_x_0:
[----:B------:R-:W-:-:S00]  /*00d0*/  BRA `(.L_x_0) ;  /* 0xfffffffc00fc7947 */ /* 0x000fc0000383ffff */
[----:B------:R-:W-:-:S00]  /*00e0*/  NOP ;  /* 0x0000000000007918 */ /* 0x000fc00000000000 */
        /* <DEDUP_REMOVED lines=9> */
.L_x_1:


//--------------------- .nv.constant0.triton_poi_fused__to_copy_arange_clamp_mul_sub_39 --------------------------
	.section	.nv.constant0.triton_poi_fused__to_copy_arange_clamp_mul_sub_39,"a",@progbits
	.sectionflags	@""
	.align	4
.nv.constant0.triton_poi_fused__to_copy_arange_clamp_mul_sub_39:
	.zero		540
